//
// Generated by NVIDIA NVVM Compiler
//
// Compiler Build ID: CL-36424714
// Cuda compilation tools, release 13.0, V13.0.88
// Based on NVVM 20.0.0
//

.version 9.0
.target sm_100
.address_size 64

	// .globl	_Z6kernelP5uint2P10ulonglong4
.extern .func  (.param .b32 func_retval0) vprintf
(
	.param .b64 vprintf_param_0,
	.param .b64 vprintf_param_1
)
;
.global .align 1 .b8 $str[5] = {37, 108, 120, 32};
.global .align 1 .b8 $str$1[2] = {10};
.global .align 1 .b8 $str$2[12] = {120, 32, 32, 61, 32, 37, 120, 32, 37, 120, 10};
.global .align 1 .b8 $str$3[14] = {108, 120, 32, 61, 32, 37, 108, 120, 32, 37, 108, 120, 10};
.global .align 1 .b8 $str$4[12] = {49, 58, 32, 37, 108, 117, 32, 37, 108, 117, 10};
.global .align 1 .b8 $str$5[12] = {50, 58, 32, 37, 108, 117, 32, 37, 108, 117, 10};
.global .align 1 .b8 $str$6[12] = {51, 58, 32, 37, 108, 117, 32, 37, 108, 117, 10};
.global .align 1 .b8 $str$7[12] = {52, 58, 32, 37, 108, 117, 32, 37, 108, 117, 10};
.global .align 1 .b8 $str$8[10] = {49, 58, 32, 37, 117, 32, 37, 117, 10};
.global .align 1 .b8 $str$9[10] = {50, 58, 32, 37, 117, 32, 37, 117, 10};
.global .align 1 .b8 $str$10[10] = {51, 58, 32, 37, 117, 32, 37, 117, 10};
.global .align 1 .b8 $str$11[10] = {52, 58, 32, 37, 117, 32, 37, 117, 10};
.global .align 1 .b8 $str$12[17] = {37, 108, 117, 32, 37, 108, 117, 32, 37, 108, 117, 32, 37, 108, 117, 10};
.global .align 1 .b8 $str$13[21] = {37, 108, 108, 117, 32, 37, 108, 108, 117, 32, 37, 108, 108, 117, 32, 37, 108, 108, 117, 10};
.global .align 1 .b8 $str$15[8] = {108, 105, 116, 116, 108, 101, 10};

.visible .entry _Z6kernelP5uint2P10ulonglong4(
	.param .u64 .ptr .align 1 _Z6kernelP5uint2P10ulonglong4_param_0,
	.param .u64 .ptr .align 1 _Z6kernelP5uint2P10ulonglong4_param_1
)
{
	.local .align 16 .b8 	__local_depot0[32];
	.reg .b64 	%SP;
	.reg .b64 	%SPL;
	.reg .b32 	%r<69>;
	.reg .b64 	%rd<49>;

	mov.u64 	%SPL, __local_depot0;
	cvta.local.u64 	%SP, %SPL;
	ld.param.u64 	%rd1, [_Z6kernelP5uint2P10ulonglong4_param_0];
	ld.param.u64 	%rd2, [_Z6kernelP5uint2P10ulonglong4_param_1];
	add.u64 	%rd3, %SP, 0;
	add.u64 	%rd4, %SPL, 0;
	mov.b32 	%r1, 0;
	st.local.u32 	[%rd4], %r1;
	mov.u64 	%rd5, $str;
	cvta.global.u64 	%rd6, %rd5;
	{ // callseq 0, 0
	.param .b64 param0;
	st.param.b64 	[param0], %rd6;
	.param .b64 param1;
	st.param.b64 	[param1], %rd3;
	.param .b32 retval0;
	call.uni (retval0), 
	vprintf, 
	(
	param0, 
	param1
	);
	ld.param.b32 	%r2, [retval0];
	} // callseq 0
	st.local.u32 	[%rd4], %r1;
	{ // callseq 1, 0
	.param .b64 param0;
	st.param.b64 	[param0], %rd6;
	.param .b64 param1;
	st.param.b64 	[param1], %rd3;
	.param .b32 retval0;
	call.uni (retval0), 
	vprintf, 
	(
	param0, 
	param1
	);
	ld.param.b32 	%r4, [retval0];
	} // callseq 1
	st.local.u32 	[%rd4], %r1;
	{ // callseq 2, 0
	.param .b64 param0;
	st.param.b64 	[param0], %rd6;
	.param .b64 param1;
	st.param.b64 	[param1], %rd3;
	.param .b32 retval0;
	call.uni (retval0), 
	vprintf, 
	(
	param0, 
	param1
	);
	ld.param.b32 	%r6, [retval0];
	} // callseq 2
	mov.b32 	%r8, 128;
	st.local.u32 	[%rd4], %r8;
	{ // callseq 3, 0
	.param .b64 param0;
	st.param.b64 	[param0], %rd6;
	.param .b64 param1;
	st.param.b64 	[param1], %rd3;
	.param .b32 retval0;
	call.uni (retval0), 
	vprintf, 
	(
	param0, 
	param1
	);
	ld.param.b32 	%r9, [retval0];
	} // callseq 3
	mov.b32 	%r11, 1;
	st.local.u32 	[%rd4], %r11;
	{ // callseq 4, 0
	.param .b64 param0;
	st.param.b64 	[param0], %rd6;
	.param .b64 param1;
	st.param.b64 	[param1], %rd3;
	.param .b32 retval0;
	call.uni (retval0), 
	vprintf, 
	(
	param0, 
	param1
	);
	ld.param.b32 	%r12, [retval0];
	} // callseq 4
	st.local.u32 	[%rd4], %r1;
	{ // callseq 5, 0
	.param .b64 param0;
	st.param.b64 	[param0], %rd6;
	.param .b64 param1;
	st.param.b64 	[param1], %rd3;
	.param .b32 retval0;
	call.uni (retval0), 
	vprintf, 
	(
	param0, 
	param1
	);
	ld.param.b32 	%r14, [retval0];
	} // callseq 5
	st.local.u32 	[%rd4], %r1;
	{ // callseq 6, 0
	.param .b64 param0;
	st.param.b64 	[param0], %rd6;
	.param .b64 param1;
	st.param.b64 	[param1], %rd3;
	.param .b32 retval0;
	call.uni (retval0), 
	vprintf, 
	(
	param0, 
	param1
	);
	ld.param.b32 	%r16, [retval0];
	} // callseq 6
	st.local.u32 	[%rd4], %r1;
	{ // callseq 7, 0
	.param .b64 param0;
	st.param.b64 	[param0], %rd6;
	.param .b64 param1;
	st.param.b64 	[param1], %rd3;
	.param .b32 retval0;
	call.uni (retval0), 
	vprintf, 
	(
	param0, 
	param1
	);
	ld.param.b32 	%r18, [retval0];
	} // callseq 7
	cvta.to.global.u64 	%rd7, %rd1;
	cvta.to.global.u64 	%rd8, %rd2;
	mov.u64 	%rd9, $str$1;
	cvta.global.u64 	%rd10, %rd9;
	{ // callseq 8, 0
	.param .b64 param0;
	st.param.b64 	[param0], %rd10;
	.param .b64 param1;
	st.param.b64 	[param1], 0;
	.param .b32 retval0;
	call.uni (retval0), 
	vprintf, 
	(
	param0, 
	param1
	);
	ld.param.b32 	%r20, [retval0];
	} // callseq 8
	mov.b32 	%r22, -2147483648;
	st.local.v2.u32 	[%rd4], {%r22, %r11};
	mov.u64 	%rd11, $str$2;
	cvta.global.u64 	%rd12, %rd11;
	{ // callseq 9, 0
	.param .b64 param0;
	st.param.b64 	[param0], %rd12;
	.param .b64 param1;
	st.param.b64 	[param1], %rd3;
	.param .b32 retval0;
	call.uni (retval0), 
	vprintf, 
	(
	param0, 
	param1
	);
	ld.param.b32 	%r23, [retval0];
	} // callseq 9
	st.local.v2.u32 	[%rd4], {%r22, %r11};
	mov.u64 	%rd13, $str$3;
	cvta.global.u64 	%rd14, %rd13;
	{ // callseq 10, 0
	.param .b64 param0;
	st.param.b64 	[param0], %rd14;
	.param .b64 param1;
	st.param.b64 	[param1], %rd3;
	.param .b32 retval0;
	call.uni (retval0), 
	vprintf, 
	(
	param0, 
	param1
	);
	ld.param.b32 	%r25, [retval0];
	} // callseq 10
	{ // callseq 11, 0
	.param .b64 param0;
	st.param.b64 	[param0], %rd10;
	.param .b64 param1;
	st.param.b64 	[param1], 0;
	.param .b32 retval0;
	call.uni (retval0), 
	vprintf, 
	(
	param0, 
	param1
	);
	ld.param.b32 	%r27, [retval0];
	} // callseq 11
	ld.global.v2.u32 	{%r29, %r30}, [%rd7];
	st.local.v2.u32 	[%rd4], {%r29, %r30};
	mov.u64 	%rd15, $str$4;
	cvta.global.u64 	%rd16, %rd15;
	{ // callseq 12, 0
	.param .b64 param0;
	st.param.b64 	[param0], %rd16;
	.param .b64 param1;
	st.param.b64 	[param1], %rd3;
	.param .b32 retval0;
	call.uni (retval0), 
	vprintf, 
	(
	param0, 
	param1
	);
	ld.param.b32 	%r31, [retval0];
	} // callseq 12
	ld.global.v2.u32 	{%r33, %r34}, [%rd7+8];
	st.local.v2.u32 	[%rd4], {%r33, %r34};
	mov.u64 	%rd17, $str$5;
	cvta.global.u64 	%rd18, %rd17;
	{ // callseq 13, 0
	.param .b64 param0;
	st.param.b64 	[param0], %rd18;
	.param .b64 param1;
	st.param.b64 	[param1], %rd3;
	.param .b32 retval0;
	call.uni (retval0), 
	vprintf, 
	(
	param0, 
	param1
	);
	ld.param.b32 	%r35, [retval0];
	} // callseq 13
	ld.global.v2.u32 	{%r37, %r38}, [%rd7+16];
	st.local.v2.u32 	[%rd4], {%r37, %r38};
	mov.u64 	%rd19, $str$6;
	cvta.global.u64 	%rd20, %rd19;
	{ // callseq 14, 0
	.param .b64 param0;
	st.param.b64 	[param0], %rd20;
	.param .b64 param1;
	st.param.b64 	[param1], %rd3;
	.param .b32 retval0;
	call.uni (retval0), 
	vprintf, 
	(
	param0, 
	param1
	);
	ld.param.b32 	%r39, [retval0];
	} // callseq 14
	ld.global.v2.u32 	{%r41, %r42}, [%rd7+24];
	st.local.v2.u32 	[%rd4], {%r41, %r42};
	mov.u64 	%rd21, $str$7;
	cvta.global.u64 	%rd22, %rd21;
	{ // callseq 15, 0
	.param .b64 param0;
	st.param.b64 	[param0], %rd22;
	.param .b64 param1;
	st.param.b64 	[param1], %rd3;
	.param .b32 retval0;
	call.uni (retval0), 
	vprintf, 
	(
	param0, 
	param1
	);
	ld.param.b32 	%r43, [retval0];
	} // callseq 15
	{ // callseq 16, 0
	.param .b64 param0;
	st.param.b64 	[param0], %rd10;
	.param .b64 param1;
	st.param.b64 	[param1], 0;
	.param .b32 retval0;
	call.uni (retval0), 
	vprintf, 
	(
	param0, 
	param1
	);
	ld.param.b32 	%r45, [retval0];
	} // callseq 16
	ld.global.v2.u32 	{%r47, %r48}, [%rd7];
	st.local.v2.u32 	[%rd4], {%r47, %r48};
	mov.u64 	%rd23, $str$8;
	cvta.global.u64 	%rd24, %rd23;
	{ // callseq 17, 0
	.param .b64 param0;
	st.param.b64 	[param0], %rd24;
	.param .b64 param1;
	st.param.b64 	[param1], %rd3;
	.param .b32 retval0;
	call.uni (retval0), 
	vprintf, 
	(
	param0, 
	param1
	);
	ld.param.b32 	%r49, [retval0];
	} // callseq 17
	ld.global.v2.u32 	{%r51, %r52}, [%rd7+8];
	st.local.v2.u32 	[%rd4], {%r51, %r52};
	mov.u64 	%rd25, $str$9;
	cvta.global.u64 	%rd26, %rd25;
	{ // callseq 18, 0
	.param .b64 param0;
	st.param.b64 	[param0], %rd26;
	.param .b64 param1;
	st.param.b64 	[param1], %rd3;
	.param .b32 retval0;
	call.uni (retval0), 
	vprintf, 
	(
	param0, 
	param1
	);
	ld.param.b32 	%r53, [retval0];
	} // callseq 18
	ld.global.v2.u32 	{%r55, %r56}, [%rd7+16];
	st.local.v2.u32 	[%rd4], {%r55, %r56};
	mov.u64 	%rd27, $str$10;
	cvta.global.u64 	%rd28, %rd27;
	{ // callseq 19, 0
	.param .b64 param0;
	st.param.b64 	[param0], %rd28;
	.param .b64 param1;
	st.param.b64 	[param1], %rd3;
	.param .b32 retval0;
	call.uni (retval0), 
	vprintf, 
	(
	param0, 
	param1
	);
	ld.param.b32 	%r57, [retval0];
	} // callseq 19
	ld.global.v2.u32 	{%r59, %r60}, [%rd7+24];
	st.local.v2.u32 	[%rd4], {%r59, %r60};
	mov.u64 	%rd29, $str$11;
	cvta.global.u64 	%rd30, %rd29;
	{ // callseq 20, 0
	.param .b64 param0;
	st.param.b64 	[param0], %rd30;
	.param .b64 param1;
	st.param.b64 	[param1], %rd3;
	.param .b32 retval0;
	call.uni (retval0), 
	vprintf, 
	(
	param0, 
	param1
	);
	ld.param.b32 	%r61, [retval0];
	} // callseq 20
	ld.global.v2.u64 	{%rd31, %rd32}, [%rd7];
	ld.global.v2.u64 	{%rd33, %rd34}, [%rd7+16];
	st.global.v2.u64 	[%rd8], {%rd31, %rd32};
	st.global.v2.u64 	[%rd8+16], {%rd33, %rd34};
	ld.global.u64 	%rd35, [%rd7];
	ld.global.u64 	%rd36, [%rd7+8];
	ld.global.u64 	%rd37, [%rd7+16];
	ld.global.u64 	%rd38, [%rd7+24];
	st.local.v2.u64 	[%rd4], {%rd35, %rd36};
	st.local.v2.u64 	[%rd4+16], {%rd37, %rd38};
	mov.u64 	%rd39, $str$12;
	cvta.global.u64 	%rd40, %rd39;
	{ // callseq 21, 0
	.param .b64 param0;
	st.param.b64 	[param0], %rd40;
	.param .b64 param1;
	st.param.b64 	[param1], %rd3;
	.param .b32 retval0;
	call.uni (retval0), 
	vprintf, 
	(
	param0, 
	param1
	);
	ld.param.b32 	%r63, [retval0];
	} // callseq 21
	ld.global.v2.u64 	{%rd41, %rd42}, [%rd8];
	ld.global.v2.u64 	{%rd43, %rd44}, [%rd8+16];
	st.local.v2.u64 	[%rd4], {%rd41, %rd42};
	st.local.v2.u64 	[%rd4+16], {%rd43, %rd44};
	mov.u64 	%rd45, $str$13;
	cvta.global.u64 	%rd46, %rd45;
	{ // callseq 22, 0
	.param .b64 param0;
	st.param.b64 	[param0], %rd46;
	.param .b64 param1;
	st.param.b64 	[param1], %rd3;
	.param .b32 retval0;
	call.uni (retval0), 
	vprintf, 
	(
	param0, 
	param1
	);
	ld.param.b32 	%r65, [retval0];
	} // callseq 22
	mov.u64 	%rd47, $str$15;
	cvta.global.u64 	%rd48, %rd47;
	{ // callseq 23, 0
	.param .b64 param0;
	st.param.b64 	[param0], %rd48;
	.param .b64 param1;
	st.param.b64 	[param1], 0;
	.param .b32 retval0;
	call.uni (retval0), 
	vprintf, 
	(
	param0, 
	param1
	);
	ld.param.b32 	%r67, [retval0];
	} // callseq 23
	ret;

}
	// .globl	_Z7kernel2P10ulonglong4
.visible .entry _Z7kernel2P10ulonglong4(
	.param .u64 .ptr .align 1 _Z7kernel2P10ulonglong4_param_0
)
{
	.local .align 16 .b8 	__local_depot1[32];
	.reg .b64 	%SP;
	.reg .b64 	%SPL;
	.reg .b32 	%r<3>;
	.reg .b64 	%rd<11>;

	mov.u64 	%SPL, __local_depot1;
	cvta.local.u64 	%SP, %SPL;
	ld.param.u64 	%rd1, [_Z7kernel2P10ulonglong4_param_0];
	cvta.to.global.u64 	%rd2, %rd1;
	add.u64 	%rd3, %SP, 0;
	add.u64 	%rd4, %SPL, 0;
	ld.global.v2.u64 	{%rd5, %rd6}, [%rd2];
	ld.global.v2.u64 	{%rd7, %rd8}, [%rd2+16];
	st.local.v2.u64 	[%rd4], {%rd5, %rd6};
	st.local.v2.u64 	[%rd4+16], {%rd7, %rd8};
	mov.u64 	%rd9, $str$12;
	cvta.global.u64 	%rd10, %rd9;
	{ // callseq 24, 0
	.param .b64 param0;
	st.param.b64 	[param0], %rd10;
	.param .b64 param1;
	st.param.b64 	[param1], %rd3;
	.param .b32 retval0;
	call.uni (retval0), 
	vprintf, 
	(
	param0, 
	param1
	);
	ld.param.b32 	%r1, [retval0];
	} // callseq 24
	ret;

}


// ===== COMPILED SASS (sm_100) =====

	.target	sm_100

	.elftype	@"ET_EXEC"


//--------------------- .note.nv.tkinfo           --------------------------
	.section	.note.nv.tkinfo,"",@"SHT_NOTE"
	.sectionflags	@"SHF_NOTE_NV_TKINFO"
	.tkinfo
        /*0018*/ 	.word	0x00000002
        /*0030*/ 	.string	""
        /*0030*/ 	.string	"ptxas"
        /*0030*/ 	.string	"Cuda compilation tools, release 13.0, V13.0.88"
        /*0030*/ 	.string	"Build cuda_13.0.r13.0/compiler.36424714_0"
        /*0030*/ 	.string	"-arch sm_100 -m 64 "



//--------------------- .note.nv.cuinfo           --------------------------
	.section	.note.nv.cuinfo,"",@"SHT_NOTE"
	.sectionflags	@"SHF_NOTE_NV_CUINFO"
        /*0018*/ 	.short	0x0002
        /*001a*/ 	.short	0x0064
        /*001c*/ 	.short	0x0082
	.zero		2


//--------------------- .nv.info                  --------------------------
	.section	.nv.info,"",@"SHT_CUDA_INFO"
	.align	4


	//----- nvinfo : EIATTR_REGCOUNT
	.align		4
        /*0000*/ 	.byte	0x04, 0x2f
        /*0002*/ 	.short	(.L_16 - .L_15)
	.align		4
.L_15:
        /*0004*/ 	.word	index@(_Z6kernelP5uint2P10ulonglong4)
        /*0008*/ 	.word	0x00000024


	//----- nvinfo : EIATTR_FRAME_SIZE
	.align		4
.L_16:
        /*000c*/ 	.byte	0x04, 0x11
        /*000e*/ 	.short	(.L_18 - .L_17)
	.align		4
.L_17:
        /*0010*/ 	.word	index@(_Z6kernelP5uint2P10ulonglong4)
        /*0014*/ 	.word	0x00000020


	//----- nvinfo : EIATTR_REGCOUNT
	.align		4
.L_18:
        /*0018*/ 	.byte	0x04, 0x2f
        /*001a*/ 	.short	(.L_20 - .L_19)
	.align		4
.L_19:
        /*001c*/ 	.word	index@(_Z7kernel2P10ulonglong4)
        /*0020*/ 	.word	0x00000018


	//----- nvinfo : EIATTR_FRAME_SIZE
	.align		4
.L_20:
        /*0024*/ 	.byte	0x04, 0x11
        /*0026*/ 	.short	(.L_22 - .L_21)
	.align		4
.L_21:
        /*0028*/ 	.word	index@(_Z7kernel2P10ulonglong4)
        /*002c*/ 	.word	0x00000020


	//----- nvinfo : EIATTR_MIN_STACK_SIZE
	.align		4
.L_22:
        /*0030*/ 	.byte	0x04, 0x12
        /*0032*/ 	.short	(.L_24 - .L_23)
	.align		4
.L_23:
        /*0034*/ 	.word	index@(_Z7kernel2P10ulonglong4)
        /*0038*/ 	.word	0x00000020


	//----- nvinfo : EIATTR_MIN_STACK_SIZE
	.align		4
.L_24:
        /*003c*/ 	.byte	0x04, 0x12
        /*003e*/ 	.short	(.L_26 - .L_25)
	.align		4
.L_25:
        /*0040*/ 	.word	index@(_Z6kernelP5uint2P10ulonglong4)
        /*0044*/ 	.word	0x00000020
.L_26:


//--------------------- .nv.compat                --------------------------
	.section	.nv.compat,"",@"SHT_CUDA_COMPAT_INFO"
	.align	4
        /*0000*/ 	.byte	0x02, 0x09, 0x00, 0x00, 0x02, 0x02, 0x01, 0x00, 0x02, 0x05, 0x05, 0x00, 0x03, 0x07, 0x01, 0x01
        /*0010*/ 	.byte	0x02, 0x03, 0x00, 0x00, 0x02, 0x06, 0x01, 0x00, 0x04, 0x0b, 0x08, 0x00, 0x09, 0x00, 0x00, 0x00
        /*0020*/ 	.byte	0x00, 0x00, 0x00, 0x00


//--------------------- .nv.info._Z7kernel2P10ulonglong4 --------------------------
	.section	.nv.info._Z7kernel2P10ulonglong4,"",@"SHT_CUDA_INFO"
	.sectionflags	@""
	.align	4


	//----- nvinfo : EIATTR_CUDA_API_VERSION
	.align		4
        /*0000*/ 	.byte	0x04, 0x37
        /*0002*/ 	.short	(.L_28 - .L_27)
.L_27:
        /*0004*/ 	.word	0x00000082


	//----- nvinfo : EIATTR_KPARAM_INFO
	.align		4
.L_28:
        /*0008*/ 	.byte	0x04, 0x17
        /*000a*/ 	.short	(.L_30 - .L_29)
.L_29:
        /*000c*/ 	.word	0x00000000
        /*0010*/ 	.short	0x0000
        /*0012*/ 	.short	0x0000
        /*0014*/ 	.byte	0x00, 0xf5, 0x21, 0x00


	//----- nvinfo : EIATTR_SPARSE_MMA_MASK
	.align		4
.L_30:
        /*0018*/ 	.byte	0x03, 0x50
        /*001a*/ 	.short	0x0000


	//----- nvinfo : EIATTR_MAXREG_COUNT
	.align		4
        /*001c*/ 	.byte	0x03, 0x1b
        /*001e*/ 	.short	0x00ff


	//----- nvinfo : EIATTR_EXTERNS
	.align		4
        /*0020*/ 	.byte	0x04, 0x0f
        /*0022*/ 	.short	(.L_32 - .L_31)


	//   ....[0]....
	.align		4
.L_31:
        /*0024*/ 	.word	index@(vprintf)


	//----- nvinfo : EIATTR_MERCURY_ISA_VERSION
	.align		4
.L_32:
        /*0028*/ 	.byte	0x03, 0x5f
        /*002a*/ 	.short	0x0101


	//----- nvinfo : EIATTR_VRC_CTA_INIT_COUNT
	.align		4
        /*002c*/ 	.byte	0x02, 0x4a
	.zero		1
	.zero		1


	//----- nvinfo : EIATTR_SYSCALL_OFFSETS
	.align		4
        /*0030*/ 	.byte	0x04, 0x46
        /*0032*/ 	.short	(.L_34 - .L_33)


	//   ....[0]....
.L_33:
        /*0034*/ 	.word	0x00000120


	//----- nvinfo : EIATTR_EXIT_INSTR_OFFSETS
	.align		4
.L_34:
        /*0038*/ 	.byte	0x04, 0x1c
        /*003a*/ 	.short	(.L_36 - .L_35)


	//   ....[0]....
.L_35:
        /*003c*/ 	.word	0x00000130


	//----- nvinfo : EIATTR_CBANK_PARAM_SIZE
	.align		4
.L_36:
        /*0040*/ 	.byte	0x03, 0x19
        /*0042*/ 	.short	0x0008


	//----- nvinfo : EIATTR_PARAM_CBANK
	.align		4
        /*0044*/ 	.byte	0x04, 0x0a
        /*0046*/ 	.short	(.L_38 - .L_37)
	.align		4
.L_37:
        /*0048*/ 	.word	index@(.nv.constant0._Z7kernel2P10ulonglong4)
        /*004c*/ 	.short	0x0380
        /*004e*/ 	.short	0x0008


	//----- nvinfo : EIATTR_SW_WAR
	.align		4
.L_38:
        /*0050*/ 	.byte	0x04, 0x36
        /*0052*/ 	.short	(.L_40 - .L_39)
.L_39:
        /*0054*/ 	.word	0x00000008
.L_40:


//--------------------- .nv.info._Z6kernelP5uint2P10ulonglong4 --------------------------
	.section	.nv.info._Z6kernelP5uint2P10ulonglong4,"",@"SHT_CUDA_INFO"
	.sectionflags	@""
	.align	4


	//----- nvinfo : EIATTR_CUDA_API_VERSION
	.align		4
        /*0000*/ 	.byte	0x04, 0x37
        /*0002*/ 	.short	(.L_42 - .L_41)
.L_41:
        /*0004*/ 	.word	0x00000082


	//----- nvinfo : EIATTR_KPARAM_INFO
	.align		4
.L_42:
        /*0008*/ 	.byte	0x04, 0x17
        /*000a*/ 	.short	(.L_44 - .L_43)
.L_43:
        /*000c*/ 	.word	0x00000000
        /*0010*/ 	.short	0x0001
        /*0012*/ 	.short	0x0008
        /*0014*/ 	.byte	0x00, 0xf5, 0x21, 0x00


	//----- nvinfo : EIATTR_KPARAM_INFO
	.align		4
.L_44:
        /*0018*/ 	.byte	0x04, 0x17
        /*001a*/ 	.short	(.L_46 - .L_45)
.L_45:
        /*001c*/ 	.word	0x00000000
        /*0020*/ 	.short	0x0000
        /*0022*/ 	.short	0x0000
        /*0024*/ 	.byte	0x00, 0xf5, 0x21, 0x00


	//----- nvinfo : EIATTR_SPARSE_MMA_MASK
	.align		4
.L_46:
        /*0028*/ 	.byte	0x03, 0x50
        /*002a*/ 	.short	0x0000


	//----- nvinfo : EIATTR_MAXREG_COUNT
	.align		4
        /*002c*/ 	.byte	0x03, 0x1b
        /*002e*/ 	.short	0x00ff


	//----- nvinfo : EIATTR_EXTERNS
	.align		4
        /*0030*/ 	.byte	0x04, 0x0f
        /*0032*/ 	.short	(.L_48 - .L_47)


	//   ....[0]....
	.align		4
.L_47:
        /*0034*/ 	.word	index@(vprintf)


	//----- nvinfo : EIATTR_MERCURY_ISA_VERSION
	.align		4
.L_48:
        /*0038*/ 	.byte	0x03, 0x5f
        /*003a*/ 	.short	0x0101


	//----- nvinfo : EIATTR_VRC_CTA_INIT_COUNT
	.align		4
        /*003c*/ 	.byte	0x02, 0x4a
	.zero		1
	.zero		1


	//----- nvinfo : EIATTR_SYSCALL_OFFSETS
	.align		4
        /*0040*/ 	.byte	0x04, 0x46
        /*0042*/ 	.short	(.L_50 - .L_49)


	//   ....[0]....
.L_49:
        /*0044*/ 	.word	0x000000f0


	//   ....[1]....
        /*0048*/ 	.word	0x00000180


	//   ....[2]....
        /*004c*/ 	.word	0x00000210


	//   ....[3]....
        /*0050*/ 	.word	0x000002b0


	//   ....[4]....
        /*0054*/ 	.word	0x00000350


	//   ....[5]....
        /*0058*/ 	.word	0x000003e0


	//   ....[6]....
        /*005c*/ 	.word	0x00000470


	//   ....[7]....
        /*0060*/ 	.word	0x00000500


	//   ....[8]....
        /*0064*/ 	.word	0x00000570


	//   ....[9]....
        /*0068*/ 	.word	0x00000620


	//   ....[10]....
        /*006c*/ 	.word	0x000006d0


	//   ....[11]....
        /*0070*/ 	.word	0x00000750


	//   ....[12]....
        /*0074*/ 	.word	0x00000820


	//   ....[13]....
        /*0078*/ 	.word	0x000008f0


	//   ....[14]....
        /*007c*/ 	.word	0x000009c0


	//   ....[15]....
        /*0080*/ 	.word	0x00000a90


	//   ....[16]....
        /*0084*/ 	.word	0x00000b00


	//   ....[17]....
        /*0088*/ 	.word	0x00000bd0


	//   ....[18]....
        /*008c*/ 	.word	0x00000ca0


	//   ....[19]....
        /*0090*/ 	.word	0x00000d70


	//   ....[20]....
        /*0094*/ 	.word	0x00000e40


	//   ....[21]....
        /*0098*/ 	.word	0x00000fe0


	//   ....[22]....
        /*009c*/ 	.word	0x000010f0


	//   ....[23]....
        /*00a0*/ 	.word	0x00001160


	//----- nvinfo : EIATTR_EXIT_INSTR_OFFSETS
	.align		4
.L_50:
        /*00a4*/ 	.byte	0x04, 0x1c
        /*00a6*/ 	.short	(.L_52 - .L_51)


	//   ....[0]....
.L_51:
        /*00a8*/ 	.word	0x00001170


	//----- nvinfo : EIATTR_CBANK_PARAM_SIZE
	.align		4
.L_52:
        /*00ac*/ 	.byte	0x03, 0x19
        /*00ae*/ 	.short	0x0010


	//----- nvinfo : EIATTR_PARAM_CBANK
	.align		4
        /*00b0*/ 	.byte	0x04, 0x0a
        /*00b2*/ 	.short	(.L_54 - .L_53)
	.align		4
.L_53:
        /*00b4*/ 	.word	index@(.nv.constant0._Z6kernelP5uint2P10ulonglong4)
        /*00b8*/ 	.short	0x0380
        /*00ba*/ 	.short	0x0010


	//----- nvinfo : EIATTR_SW_WAR
	.align		4
.L_54:
        /*00bc*/ 	.byte	0x04, 0x36
        /*00be*/ 	.short	(.L_56 - .L_55)
.L_55:
        /*00c0*/ 	.word	0x00000008
.L_56:


//--------------------- .nv.callgraph             --------------------------
	.section	.nv.callgraph,"",@"SHT_CUDA_CALLGRAPH"
	.align	4
	.sectionentsize	8
	.align		4
        /*0000*/ 	.word	0x00000000
	.align		4
        /*0004*/ 	.word	0xffffffff
	.align		4
        /*0008*/ 	.word	index@(_Z7kernel2P10ulonglong4)
	.align		4
        /*000c*/ 	.word	index@(vprintf)
	.align		4
        /*0010*/ 	.word	index@(_Z6kernelP5uint2P10ulonglong4)
	.align		4
        /*0014*/ 	.word	index@(vprintf)
	.align		4
        /*0018*/ 	.word	0x00000000
	.align		4
        /*001c*/ 	.word	0xfffffffe
	.align		4
        /*0020*/ 	.word	0x00000000
	.align		4
        /*0024*/ 	.word	0xfffffffd
	.align		4
        /*0028*/ 	.word	0x00000000
	.align		4
        /*002c*/ 	.word	0xfffffffc


//--------------------- .nv.constant4             --------------------------
	.section	.nv.constant4,"a",@progbits
	.align	8
	.align		8
.nv.constant4:
        /*0000*/ 	.dword	vprintf
	.align		8
        /*0008*/ 	.dword	$str
	.align		8
        /*0010*/ 	.dword	$str$1
	.align		8
        /*0018*/ 	.dword	$str$2
	.align		8
        /*0020*/ 	.dword	$str$3
	.align		8
        /*0028*/ 	.dword	$str$4
	.align		8
        /*0030*/ 	.dword	$str$5
	.align		8
        /*0038*/ 	.dword	$str$6
	.align		8
        /*0040*/ 	.dword	$str$7
	.align		8
        /*0048*/ 	.dword	$str$8
	.align		8
        /*0050*/ 	.dword	$str$9
	.align		8
        /*0058*/ 	.dword	$str$10
	.align		8
        /*0060*/ 	.dword	$str$11
	.align		8
        /*0068*/ 	.dword	$str$12
	.align		8
        /*0070*/ 	.dword	$str$13
	.align		8
        /*0078*/ 	.dword	$str$15


//--------------------- .text._Z7kernel2P10ulonglong4 --------------------------
	.section	.text._Z7kernel2P10ulonglong4,"ax",@progbits
	.align	128
        .global         _Z7kernel2P10ulonglong4
        .type           _Z7kernel2P10ulonglong4,@function
        .size           _Z7kernel2P10ulonglong4,(.L_x_27 - _Z7kernel2P10ulonglong4)
        .other          _Z7kernel2P10ulonglong4,@"STO_CUDA_ENTRY STV_DEFAULT"
_Z7kernel2P10ulonglong4:
.text._Z7kernel2P10ulonglong4:
[----:B------:R-:W0:Y:S08]  /*0000*/  LDC R1, c[0x0][0x37c] ;  /* 0x0000df00ff017b82 */ /* 0x000e300000000800 */
[----:B------:R-:W1:Y:S01]  /*0010*/  LDC.64 R2, c[0x0][0x380] ;  /* 0x0000e000ff027b82 */ /* 0x000e620000000a00 */
[----:B------:R-:W1:Y:S01]  /*0020*/  LDCU.64 UR4, c[0x0][0x358] ;  /* 0x00006b00ff0477ac */ /* 0x000e620008000a00 */
[----:B0-----:R-:W-:Y:S01]  /*0030*/  VIADD R1, R1, 0xffffffe0 ;  /* 0xffffffe001017836 */ /* 0x001fe20000000000 */
[----:B------:R-:W0:Y:S01]  /*0040*/  LDCU.64 UR6, c[0x4][0x68] ;  /* 0x01000d00ff0677ac */ /* 0x000e220008000a00 */
[----:B-1----:R-:W2:Y:S04]  /*0050*/  LDG.E.128 R8, desc[UR4][R2.64] ;  /* 0x0000000402087981 */ /* 0x002ea8000c1e1d00 */
[----:B------:R-:W3:Y:S01]  /*0060*/  LDG.E.128 R12, desc[UR4][R2.64+0x10] ;  /* 0x00001004020c7981 */ /* 0x000ee2000c1e1d00 */
[----:B------:R-:W-:Y:S01]  /*0070*/  MOV R0, 0x0 ;  /* 0x0000000000007802 */ /* 0x000fe20000000f00 */
[----:B------:R-:W1:Y:S01]  /*0080*/  LDCU UR4, c[0x0][0x2f8] ;  /* 0x00005f00ff0477ac */ /* 0x000e620008000800 */
[----:B0-----:R-:W-:Y:S01]  /*0090*/  IMAD.U32 R4, RZ, RZ, UR6 ;  /* 0x00000006ff047e24 */ /* 0x001fe2000f8e00ff */
[----:B------:R-:W-:Y:S01]  /*00a0*/  MOV R5, UR7 ;  /* 0x0000000700057c02 */ /* 0x000fe20008000f00 */
[----:B------:R0:W4:Y:S01]  /*00b0*/  LDC.64 R16, c[0x4][R0] ;  /* 0x0100000000107b82 */ /* 0x0001220000000a00 */
[----:B------:R-:W5:Y:S01]  /*00c0*/  LDCU UR5, c[0x0][0x2fc] ;  /* 0x00005f80ff0577ac */ /* 0x000f620008000800 */
[----:B-1----:R-:W-:-:S05]  /*00d0*/  IADD3 R6, P0, PT, R1, UR4, RZ ;  /* 0x0000000401067c10 */ /* 0x002fca000ff1e0ff */
[----:B-----5:R-:W-:Y:S01]  /*00e0*/  IMAD.X R7, RZ, RZ, UR5, P0 ;  /* 0x00000005ff077e24 */ /* 0x020fe200080e06ff */
[----:B--2---:R0:W-:Y:S04]  /*00f0*/  STL.128 [R1], R8 ;  /* 0x0000000801007387 */ /* 0x0041e80000100c00 */
[----:B---34-:R0:W-:Y:S03]  /*0100*/  STL.128 [R1+0x10], R12 ;  /* 0x0000100c01007387 */ /* 0x0181e60000100c00 */
[----:B------:R-:W-:-:S07]  /*0110*/  LEPC R20, `(.L_x_0) ;  /* 0x000000001014794e */ /* 0x000fce0000000000 */
[----:B0-----:R-:W-:Y:S05]  /*0120*/  CALL.ABS.NOINC R16 ;  /* 0x0000000010007343 */ /* 0x001fea0003c00000 */
.L_x_0:
[----:B------:R-:W-:Y:S05]  /*0130*/  EXIT ;  /* 0x000000000000794d */ /* 0x000fea0003800000 */
.L_x_1:
[----:B------:R-:W-:-:S00]  /*0140*/  BRA `(.L_x_1) ;  /* 0xfffffffc00fc7947 */ /* 0x000fc0000383ffff */
[----:B------:R-:W-:-:S00]  /*0150*/  NOP ;  /* 0x0000000000007918 */ /* 0x000fc00000000000 */
        /* <DEDUP_REMOVED lines=10> */
.L_x_27:


//--------------------- .text._Z6kernelP5uint2P10ulonglong4 --------------------------
	.section	.text._Z6kernelP5uint2P10ulonglong4,"ax",@progbits
	.align	128
        .global         _Z6kernelP5uint2P10ulonglong4
        .type           _Z6kernelP5uint2P10ulonglong4,@function
        .size           _Z6kernelP5uint2P10ulonglong4,(.L_x_28 - _Z6kernelP5uint2P10ulonglong4)
        .other          _Z6kernelP5uint2P10ulonglong4,@"STO_CUDA_ENTRY STV_DEFAULT"
_Z6kernelP5uint2P10ulonglong4:
.text._Z6kernelP5uint2P10ulonglong4:
[----:B------:R-:W0:Y:S01]  /*0000*/  LDC R1, c[0x0][0x37c] ;  /* 0x0000df00ff017b82 */ /* 0x000e220000000800 */
[----:B------:R-:W1:Y:S01]  /*0010*/  LDCU UR4, c[0x0][0x2f8] ;  /* 0x00005f00ff0477ac */ /* 0x000e620008000800 */
[----:B0-----:R-:W-:Y:S01]  /*0020*/  VIADD R1, R1, 0xffffffe0 ;  /* 0xffffffe001017836 */ /* 0x001fe20000000000 */
[----:B------:R-:W-:Y:S01]  /*0030*/  MOV R2, 0x0 ;  /* 0x0000000000027802 */ /* 0x000fe20000000f00 */
[----:B------:R-:W0:Y:S03]  /*0040*/  LDCU UR5, c[0x0][0x2fc] ;  /* 0x00005f80ff0577ac */ /* 0x000e260008000800 */
[----:B------:R2:W-:Y:S01]  /*0050*/  STL [R1], RZ ;  /* 0x000000ff01007387 */ /* 0x0005e20000100800 */
[----:B------:R2:W3:Y:S01]  /*0060*/  LDC.64 R8, c[0x4][R2] ;  /* 0x0100000002087b82 */ /* 0x0004e20000000a00 */
[----:B------:R-:W4:Y:S01]  /*0070*/  LDCU.64 UR6, c[0x4][0x8] ;  /* 0x01000100ff0677ac */ /* 0x000f220008000a00 */
[----:B-1----:R-:W-:-:S04]  /*0080*/  IADD3 R18, P0, PT, R1, UR4, RZ ;  /* 0x0000000401127c10 */ /* 0x002fc8000ff1e0ff */
[----:B------:R-:W-:Y:S01]  /*0090*/  MOV R6, R18 ;  /* 0x0000001200067202 */ /* 0x000fe20000000f00 */
[----:B0-----:R-:W-:Y:S02]  /*00a0*/  IMAD.X R19, RZ, RZ, UR5, P0 ;  /* 0x00000005ff137e24 */ /* 0x001fe400080e06ff */
[----:B----4-:R-:W-:Y:S02]  /*00b0*/  IMAD.U32 R4, RZ, RZ, UR6 ;  /* 0x00000006ff047e24 */ /* 0x010fe4000f8e00ff */
[----:B------:R-:W-:Y:S02]  /*00c0*/  IMAD.U32 R5, RZ, RZ, UR7 ;  /* 0x00000007ff057e24 */ /* 0x000fe4000f8e00ff */
[----:B--2---:R-:W-:-:S07]  /*00d0*/  IMAD.MOV.U32 R7, RZ, RZ, R19 ;  /* 0x000000ffff077224 */ /* 0x004fce00078e0013 */
[----:B------:R-:W-:-:S07]  /*00e0*/  LEPC R20, `(.L_x_2) ;  /* 0x000000001014794e */ /* 0x000fce0000000000 */
[----:B---3--:R-:W-:Y:S05]  /*00f0*/  CALL.ABS.NOINC R8 ;  /* 0x0000000008007343 */ /* 0x008fea0003c00000 */
.L_x_2:
[----:B------:R0:W-:Y:S01]  /*0100*/  STL [R1], RZ ;  /* 0x000000ff01007387 */ /* 0x0001e20000100800 */
[----:B------:R0:W1:Y:S01]  /*0110*/  LDC.64 R8, c[0x4][R2] ;  /* 0x0100000002087b82 */ /* 0x0000620000000a00 */
[----:B------:R-:W2:Y:S01]  /*0120*/  LDCU.64 UR4, c[0x4][0x8] ;  /* 0x01000100ff0477ac */ /* 0x000ea20008000a00 */
[----:B------:R-:W-:Y:S01]  /*0130*/  IMAD.MOV.U32 R6, RZ, RZ, R18 ;  /* 0x000000ffff067224 */ /* 0x000fe200078e0012 */
[----:B------:R-:W-:Y:S01]  /*0140*/  MOV R7, R19 ;  /* 0x0000001300077202 */ /* 0x000fe20000000f00 */
[----:B--2---:R-:W-:Y:S02]  /*0150*/  IMAD.U32 R4, RZ, RZ, UR4 ;  /* 0x00000004ff047e24 */ /* 0x004fe4000f8e00ff */
[----:B0-----:R-:W-:-:S07]  /*0160*/  IMAD.U32 R5, RZ, RZ, UR5 ;  /* 0x00000005ff057e24 */ /* 0x001fce000f8e00ff */
[----:B------:R-:W-:-:S07]  /*0170*/  LEPC R20, `(.L_x_3) ;  /* 0x000000001014794e */ /* 0x000fce0000000000 */
[----:B-1----:R-:W-:Y:S05]  /*0180*/  CALL.ABS.NOINC R8 ;  /* 0x0000000008007343 */ /* 0x002fea0003c00000 */
.L_x_3:
[----:B------:R0:W-:Y:S01]  /*0190*/  STL [R1], RZ ;  /* 0x000000ff01007387 */ /* 0x0001e20000100800 */
[----:B------:R0:W1:Y:S01]  /*01a0*/  LDC.64 R8, c[0x4][R2] ;  /* 0x0100000002087b82 */ /* 0x0000620000000a00 */
[----:B------:R-:W2:Y:S01]  /*01b0*/  LDCU.64 UR4, c[0x4][0x8] ;  /* 0x01000100ff0477ac */ /* 0x000ea20008000a00 */
[----:B------:R-:W-:Y:S02]  /*01c0*/  IMAD.MOV.U32 R6, RZ, RZ, R18 ;  /* 0x000000ffff067224 */ /* 0x000fe400078e0012 */
[----:B------:R-:W-:Y:S02]  /*01d0*/  IMAD.MOV.U32 R7, RZ, RZ, R19 ;  /* 0x000000ffff077224 */ /* 0x000fe400078e0013 */
[----:B--2---:R-:W-:Y:S02]  /*01e0*/  IMAD.U32 R4, RZ, RZ, UR4 ;  /* 0x00000004ff047e24 */ /* 0x004fe4000f8e00ff */
[----:B0-----:R-:W-:-:S07]  /*01f0*/  IMAD.U32 R5, RZ, RZ, UR5 ;  /* 0x00000005ff057e24 */ /* 0x001fce000f8e00ff */
[----:B------:R-:W-:-:S07]  /*0200*/  LEPC R20, `(.L_x_4) ;  /* 0x000000001014794e */ /* 0x000fce0000000000 */
[----:B-1----:R-:W-:Y:S05]  /*0210*/  CALL.ABS.NOINC R8 ;  /* 0x0000000008007343 */ /* 0x002fea0003c00000 */
.L_x_4:
[----:B------:R-:W-:Y:S01]  /*0220*/  HFMA2 R0, -RZ, RZ, 0, 7.62939453125e-06 ;  /* 0x00000080ff007431 */ /* 0x000fe200000001ff */
[----:B------:R0:W1:Y:S01]  /*0230*/  LDC.64 R8, c[0x4][R2] ;  /* 0x0100000002087b82 */ /* 0x0000620000000a00 */
[----:B------:R-:W2:Y:S01]  /*0240*/  LDCU.64 UR4, c[0x4][0x8] ;  /* 0x01000100ff0477ac */ /* 0x000ea20008000a00 */
[----:B------:R-:W-:Y:S02]  /*0250*/  IMAD.MOV.U32 R6, RZ, RZ, R18 ;  /* 0x000000ffff067224 */ /* 0x000fe400078e0012 */
[----:B------:R-:W-:Y:S01]  /*0260*/  IMAD.MOV.U32 R7, RZ, RZ, R19 ;  /* 0x000000ffff077224 */ /* 0x000fe200078e0013 */
[----:B------:R0:W-:Y:S01]  /*0270*/  STL [R1], R0 ;  /* 0x0000000001007387 */ /* 0x0001e20000100800 */
[----:B--2---:R-:W-:Y:S02]  /*0280*/  IMAD.U32 R4, RZ, RZ, UR4 ;  /* 0x00000004ff047e24 */ /* 0x004fe4000f8e00ff */
[----:B0-----:R-:W-:-:S07]  /*0290*/  IMAD.U32 R5, RZ, RZ, UR5 ;  /* 0x00000005ff057e24 */ /* 0x001fce000f8e00ff */
[----:B------:R-:W-:-:S07]  /*02a0*/  LEPC R20, `(.L_x_5) ;  /* 0x000000001014794e */ /* 0x000fce0000000000 */
[----:B-1----:R-:W-:Y:S05]  /*02b0*/  CALL.ABS.NOINC R8 ;  /* 0x0000000008007343 */ /* 0x002fea0003c00000 */
.L_x_5:
[----:B------:R-:W-:Y:S01]  /*02c0*/  HFMA2 R0, -RZ, RZ, 0, 5.9604644775390625e-08 ;  /* 0x00000001ff007431 */ /* 0x000fe200000001ff */
        /* <DEDUP_REMOVED lines=9> */
.L_x_6:
[----:B------:R0:W-:Y:S01]  /*0360*/  STL [R1], RZ ;  /* 0x000000ff01007387 */ /* 0x0001e20000100800 */
[----:B------:R0:W1:Y:S01]  /*0370*/  LDC.64 R8, c[0x4][R2] ;  /* 0x0100000002087b82 */ /* 0x0000620000000a00 */
[----:B------:R-:W2:Y:S01]  /*0380*/  LDCU.64 UR4, c[0x4][0x8] ;  /* 0x01000100ff0477ac */ /* 0x000ea20008000a00 */
[----:B------:R-:W-:Y:S02]  /*0390*/  IMAD.MOV.U32 R6, RZ, RZ, R18 ;  /* 0x000000ffff067224 */ /* 0x000fe400078e0012 */
[----:B------:R-:W-:Y:S01]  /*03a0*/  IMAD.MOV.U32 R7, RZ, RZ, R19 ;  /* 0x000000ffff077224 */ /* 0x000fe200078e0013 */
[----:B--2---:R-:W-:Y:S01]  /*03b0*/  MOV R4, UR4 ;  /* 0x0000000400047c02 */ /* 0x004fe20008000f00 */
[----:B0-----:R-:W-:-:S07]  /*03c0*/  IMAD.U32 R5, RZ, RZ, UR5 ;  /* 0x00000005ff057e24 */ /* 0x001fce000f8e00ff */
[----:B------:R-:W-:-:S07]  /*03d0*/  LEPC R20, `(.L_x_7) ;  /* 0x000000001014794e */ /* 0x000fce0000000000 */
[----:B-1----:R-:W-:Y:S05]  /*03e0*/  CALL.ABS.NOINC R8 ;  /* 0x0000000008007343 */ /* 0x002fea0003c00000 */
.L_x_7:
[----:B------:R0:W-:Y:S01]  /*03f0*/  STL [R1], RZ ;  /* 0x000000ff01007387 */ /* 0x0001e20000100800 */
[----:B------:R0:W1:Y:S01]  /*0400*/  LDC.64 R8, c[0x4][R2] ;  /* 0x0100000002087b82 */ /* 0x0000620000000a00 */
[----:B------:R-:W2:Y:S01]  /*0410*/  LDCU.64 UR4, c[0x4][0x8] ;  /* 0x01000100ff0477ac */ /* 0x000ea20008000a00 */
[----:B------:R-:W-:Y:S02]  /*0420*/  IMAD.MOV.U32 R6, RZ, RZ, R18 ;  /* 0x000000ffff067224 */ /* 0x000fe400078e0012 */
[----:B------:R-:W-:Y:S02]  /*0430*/  IMAD.MOV.U32 R7, RZ, RZ, R19 ;  /* 0x000000ffff077224 */ /* 0x000fe400078e0013 */
[----:B--2---:R-:W-:Y:S01]  /*0440*/  IMAD.U32 R4, RZ, RZ, UR4 ;  /* 0x00000004ff047e24 */ /* 0x004fe2000f8e00ff */
[----:B0-----:R-:W-:-:S07]  /*0450*/  MOV R5, UR5 ;  /* 0x0000000500057c02 */ /* 0x001fce0008000f00 */
[----:B------:R-:W-:-:S07]  /*0460*/  LEPC R20, `(.L_x_8) ;  /* 0x000000001014794e */ /* 0x000fce0000000000 */
[----:B-1----:R-:W-:Y:S05]  /*0470*/  CALL.ABS.NOINC R8 ;  /* 0x0000000008007343 */ /* 0x002fea0003c00000 */
.L_x_8:
[----:B------:R0:W-:Y:S01]  /*0480*/  STL [R1], RZ ;  /* 0x000000ff01007387 */ /* 0x0001e20000100800 */
[----:B------:R0:W1:Y:S01]  /*0490*/  LDC.64 R8, c[0x4][R2] ;  /* 0x0100000002087b82 */ /* 0x0000620000000a00 */
[----:B------:R-:W2:Y:S01]  /*04a0*/  LDCU.64 UR4, c[0x4][0x8] ;  /* 0x01000100ff0477ac */ /* 0x000ea20008000a00 */
[----:B------:R-:W-:Y:S01]  /*04b0*/  MOV R6, R18 ;  /* 0x0000001200067202 */ /* 0x000fe20000000f00 */
[----:B------:R-:W-:Y:S02]  /*04c0*/  IMAD.MOV.U32 R7, RZ, RZ, R19 ;  /* 0x000000ffff077224 */ /* 0x000fe400078e0013 */
[----:B--2---:R-:W-:Y:S02]  /*04d0*/  IMAD.U32 R4, RZ, RZ, UR4 ;  /* 0x00000004ff047e24 */ /* 0x004fe4000f8e00ff */
[----:B0-----:R-:W-:-:S07]  /*04e0*/  IMAD.U32 R5, RZ, RZ, UR5 ;  /* 0x00000005ff057e24 */ /* 0x001fce000f8e00ff */
[----:B------:R-:W-:-:S07]  /*04f0*/  LEPC R20, `(.L_x_9) ;  /* 0x000000001014794e */ /* 0x000fce0000000000 */
[----:B-1----:R-:W-:Y:S05]  /*0500*/  CALL.ABS.NOINC R8 ;  /* 0x0000000008007343 */ /* 0x002fea0003c00000 */
.L_x_9:
[----:B------:R0:W1:Y:S01]  /*0510*/  LDC.64 R8, c[0x4][R2] ;  /* 0x0100000002087b82 */ /* 0x0000620000000a00 */
[----:B------:R-:W2:Y:S01]  /*0520*/  LDCU.64 UR4, c[0x4][0x10] ;  /* 0x01000200ff0477ac */ /* 0x000ea20008000a00 */
[----:B------:R-:W-:Y:S01]  /*0530*/  CS2R R6, SRZ ;  /* 0x0000000000067805 */ /* 0x000fe2000001ff00 */
[----:B--2---:R-:W-:Y:S02]  /*0540*/  IMAD.U32 R4, RZ, RZ, UR4 ;  /* 0x00000004ff047e24 */ /* 0x004fe4000f8e00ff */
[----:B0-----:R-:W-:-:S07]  /*0550*/  IMAD.U32 R5, RZ, RZ, UR5 ;  /* 0x00000005ff057e24 */ /* 0x001fce000f8e00ff */
[----:B------:R-:W-:-:S07]  /*0560*/  LEPC R20, `(.L_x_10) ;  /* 0x000000001014794e */ /* 0x000fce0000000000 */
[----:B-1----:R-:W-:Y:S05]  /*0570*/  CALL.ABS.NOINC R8 ;  /* 0x0000000008007343 */ /* 0x002fea0003c00000 */
.L_x_10:
[----:B------:R-:W-:Y:S02]  /*0580*/  HFMA2 R9, -RZ, RZ, 0, 5.9604644775390625e-08 ;  /* 0x00000001ff097431 */ /* 0x000fe400000001ff */
[----:B------:R-:W-:Y:S01]  /*0590*/  IMAD.MOV.U32 R8, RZ, RZ, -0x80000000 ;  /* 0x80000000ff087424 */ /* 0x000fe200078e00ff */
[----:B------:R0:W1:Y:S01]  /*05a0*/  LDC.64 R10, c[0x4][R2] ;  /* 0x01000000020a7b82 */ /* 0x0000620000000a00 */
[----:B------:R-:W2:Y:S01]  /*05b0*/  LDCU.64 UR4, c[0x4][0x18] ;  /* 0x01000300ff0477ac */ /* 0x000ea20008000a00 */
[----:B------:R-:W-:Y:S02]  /*05c0*/  IMAD.MOV.U32 R6, RZ, RZ, R18 ;  /* 0x000000ffff067224 */ /* 0x000fe400078e0012 */
[----:B------:R-:W-:Y:S01]  /*05d0*/  IMAD.MOV.U32 R7, RZ, RZ, R19 ;  /* 0x000000ffff077224 */ /* 0x000fe200078e0013 */
[----:B------:R0:W-:Y:S01]  /*05e0*/  STL.64 [R1], R8 ;  /* 0x0000000801007387 */ /* 0x0001e20000100a00 */
[----:B--2---:R-:W-:Y:S02]  /*05f0*/  IMAD.U32 R4, RZ, RZ, UR4 ;  /* 0x00000004ff047e24 */ /* 0x004fe4000f8e00ff */
[----:B0-----:R-:W-:-:S07]  /*0600*/  IMAD.U32 R5, RZ, RZ, UR5 ;  /* 0x00000005ff057e24 */ /* 0x001fce000f8e00ff */
[----:B------:R-:W-:-:S07]  /*0610*/  LEPC R20, `(.L_x_11) ;  /* 0x000000001014794e */ /* 0x000fce0000000000 */
[----:B-1----:R-:W-:Y:S05]  /*0620*/  CALL.ABS.NOINC R10 ;  /* 0x000000000a007343 */ /* 0x002fea0003c00000 */
.L_x_11:
[----:B------:R-:W-:Y:S02]  /*0630*/  HFMA2 R8, -RZ, RZ, -0.0 , 0 ;  /* 0x80000000ff087431 */ /* 0x000fe400000001ff */
[----:B------:R-:W-:Y:S01]  /*0640*/  IMAD.MOV.U32 R9, RZ, RZ, 0x1 ;  /* 0x00000001ff097424 */ /* 0x000fe200078e00ff */
[----:B------:R0:W1:Y:S01]  /*0650*/  LDC.64 R10, c[0x4][R2] ;  /* 0x01000000020a7b82 */ /* 0x0000620000000a00 */
[----:B------:R-:W2:Y:S01]  /*0660*/  LDCU.64 UR4, c[0x4][0x20] ;  /* 0x01000400ff0477ac */ /* 0x000ea20008000a00 */
[----:B------:R-:W-:Y:S01]  /*0670*/  IMAD.MOV.U32 R6, RZ, RZ, R18 ;  /* 0x000000ffff067224 */ /* 0x000fe200078e0012 */
[----:B------:R-:W-:Y:S01]  /*0680*/  MOV R7, R19 ;  /* 0x0000001300077202 */ /* 0x000fe20000000f00 */
[----:B------:R0:W-:Y:S01]  /*0690*/  STL.64 [R1], R8 ;  /* 0x0000000801007387 */ /* 0x0001e20000100a00 */
[----:B--2---:R-:W-:Y:S02]  /*06a0*/  IMAD.U32 R4, RZ, RZ, UR4 ;  /* 0x00000004ff047e24 */ /* 0x004fe4000f8e00ff */
[----:B0-----:R-:W-:-:S07]  /*06b0*/  IMAD.U32 R5, RZ, RZ, UR5 ;  /* 0x00000005ff057e24 */ /* 0x001fce000f8e00ff */
[----:B------:R-:W-:-:S07]  /*06c0*/  LEPC R20, `(.L_x_12) ;  /* 0x000000001014794e */ /* 0x000fce0000000000 */
[----:B-1----:R-:W-:Y:S05]  /*06d0*/  CALL.ABS.NOINC R10 ;  /* 0x000000000a007343 */ /* 0x002fea0003c00000 */
.L_x_12:
[----:B------:R0:W1:Y:S01]  /*06e0*/  LDC.64 R8, c[0x4][R2] ;  /* 0x0100000002087b82 */ /* 0x0000620000000a00 */
[----:B------:R-:W2:Y:S01]  /*06f0*/  LDCU.64 UR4, c[0x4][0x10] ;  /* 0x01000200ff0477ac */ /* 0x000ea20008000a00 */
[----:B------:R-:W-:-:S06]  /*0700*/  CS2R R6, SRZ ;  /* 0x0000000000067805 */ /* 0x000fcc000001ff00 */
[----:B------:R-:W3:Y:S01]  /*0710*/  LDC.64 R16, c[0x0][0x358] ;  /* 0x0000d600ff107b82 */ /* 0x000ee20000000a00 */
[----:B--2---:R-:W-:Y:S02]  /*0720*/  IMAD.U32 R4, RZ, RZ, UR4 ;  /* 0x00000004ff047e24 */ /* 0x004fe4000f8e00ff */
[----:B0-----:R-:W-:-:S07]  /*0730*/  IMAD.U32 R5, RZ, RZ, UR5 ;  /* 0x00000005ff057e24 */ /* 0x001fce000f8e00ff */
[----:B------:R-:W-:-:S07]  /*0740*/  LEPC R20, `(.L_x_13) ;  /* 0x000000001014794e */ /* 0x000fce0000000000 */
[----:B-1-3--:R-:W-:Y:S05]  /*0750*/  CALL.ABS.NOINC R8 ;  /* 0x0000000008007343 */ /* 0x00afea0003c00000 */
.L_x_13:
[----:B------:R-:W0:Y:S01]  /*0760*/  LDC.64 R8, c[0x0][0x380] ;  /* 0x0000e000ff087b82 */ /* 0x000e220000000a00 */
[----:B------:R-:W-:Y:S02]  /*0770*/  R2UR UR4, R16 ;  /* 0x00000000100472ca */ /* 0x000fe400000e0000 */
[----:B------:R-:W-:-:S13]  /*0780*/  R2UR UR5, R17 ;  /* 0x00000000110572ca */ /* 0x000fda00000e0000 */
[----:B0-----:R-:W2:Y:S01]  /*0790*/  LDG.E.64 R8, desc[UR4][R8.64] ;  /* 0x0000000408087981 */ /* 0x001ea2000c1e1b00 */
[----:B------:R0:W1:Y:S01]  /*07a0*/  LDC.64 R10, c[0x4][R2] ;  /* 0x01000000020a7b82 */ /* 0x0000620000000a00 */
[----:B------:R-:W3:Y:S01]  /*07b0*/  LDCU.64 UR4, c[0x4][0x28] ;  /* 0x01000500ff0477ac */ /* 0x000ee20008000a00 */
[----:B------:R-:W-:Y:S01]  /*07c0*/  MOV R6, R18 ;  /* 0x0000001200067202 */ /* 0x000fe20000000f00 */
[----:B------:R-:W-:Y:S02]  /*07d0*/  IMAD.MOV.U32 R7, RZ, RZ, R19 ;  /* 0x000000ffff077224 */ /* 0x000fe400078e0013 */
[----:B---3--:R-:W-:Y:S02]  /*07e0*/  IMAD.U32 R4, RZ, RZ, UR4 ;  /* 0x00000004ff047e24 */ /* 0x008fe4000f8e00ff */
[----:B------:R-:W-:Y:S01]  /*07f0*/  IMAD.U32 R5, RZ, RZ, UR5 ;  /* 0x00000005ff057e24 */ /* 0x000fe2000f8e00ff */
[----:B-12---:R0:W-:Y:S06]  /*0800*/  STL.64 [R1], R8 ;  /* 0x0000000801007387 */ /* 0x0061ec0000100a00 */
[----:B------:R-:W-:-:S07]  /*0810*/  LEPC R20, `(.L_x_14) ;  /* 0x000000001014794e */ /* 0x000fce0000000000 */
[----:B0-----:R-:W-:Y:S05]  /*0820*/  CALL.ABS.NOINC R10 ;  /* 0x000000000a007343 */ /* 0x001fea0003c00000 */
.L_x_14:
[----:B------:R-:W0:Y:S01]  /*0830*/  LDC.64 R8, c[0x0][0x380] ;  /* 0x0000e000ff087b82 */ /* 0x000e220000000a00 */
[----:B------:R-:W-:Y:S02]  /*0840*/  R2UR UR4, R16 ;  /* 0x00000000100472ca */ /* 0x000fe400000e0000 */
[----:B------:R-:W-:-:S13]  /*0850*/  R2UR UR5, R17 ;  /* 0x00000000110572ca */ /* 0x000fda00000e0000 */
[----:B0-----:R-:W2:Y:S01]  /*0860*/  LDG.E.64 R8, desc[UR4][R8.64+0x8] ;  /* 0x0000080408087981 */ /* 0x001ea2000c1e1b00 */
[----:B------:R0:W1:Y:S01]  /*0870*/  LDC.64 R10, c[0x4][R2] ;  /* 0x01000000020a7b82 */ /* 0x0000620000000a00 */
[----:B------:R-:W3:Y:S01]  /*0880*/  LDCU.64 UR4, c[0x4][0x30] ;  /* 0x01000600ff0477ac */ /* 0x000ee20008000a00 */
[----:B------:R-:W-:Y:S01]  /*0890*/  IMAD.MOV.U32 R6, RZ, RZ, R18 ;  /* 0x000000ffff067224 */ /* 0x000fe200078e0012 */
[----:B------:R-:W-:Y:S01]  /*08a0*/  MOV R7, R19 ;  /* 0x0000001300077202 */ /* 0x000fe20000000f00 */
[----:B---3--:R-:W-:Y:S02]  /*08b0*/  IMAD.U32 R4, RZ, RZ, UR4 ;  /* 0x00000004ff047e24 */ /* 0x008fe4000f8e00ff */
[----:B------:R-:W-:Y:S01]  /*08c0*/  IMAD.U32 R5, RZ, RZ, UR5 ;  /* 0x00000005ff057e24 */ /* 0x000fe2000f8e00ff */
[----:B-12---:R0:W-:Y:S06]  /*08d0*/  STL.64 [R1], R8 ;  /* 0x0000000801007387 */ /* 0x0061ec0000100a00 */
[----:B------:R-:W-:-:S07]  /*08e0*/  LEPC R20, `(.L_x_15) ;  /* 0x000000001014794e */ /* 0x000fce0000000000 */
[----:B0-----:R-:W-:Y:S05]  /*08f0*/  CALL.ABS.NOINC R10 ;  /* 0x000000000a007343 */ /* 0x001fea0003c00000 */
.L_x_15:
[----:B------:R-:W0:Y:S01]  /*0900*/  LDC.64 R8, c[0x0][0x380] ;  /* 0x0000e000ff087b82 */ /* 0x000e220000000a00 */
[----:B------:R-:W-:Y:S02]  /*0910*/  R2UR UR4, R16 ;  /* 0x00000000100472ca */ /* 0x000fe400000e0000 */
[----:B------:R-:W-:-:S13]  /*0920*/  R2UR UR5, R17 ;  /* 0x00000000110572ca */ /* 0x000fda00000e0000 */
[----:B0-----:R-:W2:Y:S01]  /*0930*/  LDG.E.64 R8, desc[UR4][R8.64+0x10] ;  /* 0x0000100408087981 */ /* 0x001ea2000c1e1b00 */
[----:B------:R0:W1:Y:S01]  /*0940*/  LDC.64 R10, c[0x4][R2] ;  /* 0x01000000020a7b82 */ /* 0x0000620000000a00 */
[----:B------:R-:W3:Y:S01]  /*0950*/  LDCU.64 UR4, c[0x4][0x38] ;  /* 0x01000700ff0477ac */ /* 0x000ee20008000a00 */
[----:B------:R-:W-:Y:S02]  /*0960*/  IMAD.MOV.U32 R6, RZ, RZ, R18 ;  /* 0x000000ffff067224 */ /* 0x000fe400078e0012 */
[----:B------:R-:W-:Y:S02]  /*0970*/  IMAD.MOV.U32 R7, RZ, RZ, R19 ;  /* 0x000000ffff077224 */ /* 0x000fe400078e0013 */
[----:B---3--:R-:W-:Y:S02]  /*0980*/  IMAD.U32 R4, RZ, RZ, UR4 ;  /* 0x00000004ff047e24 */ /* 0x008fe4000f8e00ff */
[----:B------:R-:W-:Y:S01]  /*0990*/  IMAD.U32 R5, RZ, RZ, UR5 ;  /* 0x00000005ff057e24 */ /* 0x000fe2000f8e00ff */
[----:B-12---:R0:W-:Y:S06]  /*09a0*/  STL.64 [R1], R8 ;  /* 0x0000000801007387 */ /* 0x0061ec0000100a00 */
[----:B------:R-:W-:-:S07]  /*09b0*/  LEPC R20, `(.L_x_16) ;  /* 0x000000001014794e */ /* 0x000fce0000000000 */
[----:B0-----:R-:W-:Y:S05]  /*09c0*/  CALL.ABS.NOINC R10 ;  /* 0x000000000a007343 */ /* 0x001fea0003c00000 */
.L_x_16:
[----:B------:R-:W0:Y:S01]  /*09d0*/  LDC.64 R8, c[0x0][0x380] ;  /* 0x0000e000ff087b82 */ /* 0x000e220000000a00 */
[----:B------:R-:W-:Y:S02]  /*09e0*/  R2UR UR4, R16 ;  /* 0x00000000100472ca */ /* 0x000fe400000e0000 */
[----:B------:R-:W-:-:S13]  /*09f0*/  R2UR UR5, R17 ;  /* 0x00000000110572ca */ /* 0x000fda00000e0000 */
[----:B0-----:R-:W2:Y:S01]  /*0a00*/  LDG.E.64 R8, desc[UR4][R8.64+0x18] ;  /* 0x0000180408087981 */ /* 0x001ea2000c1e1b00 */
[----:B------:R0:W1:Y:S01]  /*0a10*/  LDC.64 R10, c[0x4][R2] ;  /* 0x01000000020a7b82 */ /* 0x0000620000000a00 */
[----:B------:R-:W3:Y:S01]  /*0a20*/  LDCU.64 UR4, c[0x4][0x40] ;  /* 0x01000800ff0477ac */ /* 0x000ee20008000a00 */
[----:B------:R-:W-:Y:S02]  /*0a30*/  IMAD.MOV.U32 R6, RZ, RZ, R18 ;  /* 0x000000ffff067224 */ /* 0x000fe400078e0012 */
[----:B------:R-:W-:Y:S01]  /*0a40*/  IMAD.MOV.U32 R7, RZ, RZ, R19 ;  /* 0x000000ffff077224 */ /* 0x000fe200078e0013 */
[----:B---3--:R-:W-:Y:S01]  /*0a50*/  MOV R4, UR4 ;  /* 0x0000000400047c02 */ /* 0x008fe20008000f00 */
[----:B------:R-:W-:Y:S01]  /*0a60*/  IMAD.U32 R5, RZ, RZ, UR5 ;  /* 0x00000005ff057e24 */ /* 0x000fe2000f8e00ff */
[----:B-12---:R0:W-:Y:S06]  /*0a70*/  STL.64 [R1], R8 ;  /* 0x0000000801007387 */ /* 0x0061ec0000100a00 */
[----:B------:R-:W-:-:S07]  /*0a80*/  LEPC R20, `(.L_x_17) ;  /* 0x000000001014794e */ /* 0x000fce0000000000 */
[----:B0-----:R-:W-:Y:S05]  /*0a90*/  CALL.ABS.NOINC R10 ;  /* 0x000000000a007343 */ /* 0x001fea0003c00000 */
.L_x_17:
[----:B------:R0:W1:Y:S01]  /*0aa0*/  LDC.64 R8, c[0x4][R2] ;  /* 0x0100000002087b82 */ /* 0x0000620000000a00 */
[----:B------:R-:W2:Y:S01]  /*0ab0*/  LDCU.64 UR4, c[0x4][0x10] ;  /* 0x01000200ff0477ac */ /* 0x000ea20008000a00 */
[----:B------:R-:W-:Y:S01]  /*0ac0*/  CS2R R6, SRZ ;  /* 0x0000000000067805 */ /* 0x000fe2000001ff00 */
[----:B--2---:R-:W-:Y:S01]  /*0ad0*/  IMAD.U32 R4, RZ, RZ, UR4 ;  /* 0x00000004ff047e24 */ /* 0x004fe2000f8e00ff */
[----:B0-----:R-:W-:-:S07]  /*0ae0*/  MOV R5, UR5 ;  /* 0x0000000500057c02 */ /* 0x001fce0008000f00 */
[----:B------:R-:W-:-:S07]  /*0af0*/  LEPC R20, `(.L_x_18) ;  /* 0x000000001014794e */ /* 0x000fce0000000000 */
[----:B-1----:R-:W-:Y:S05]  /*0b00*/  CALL.ABS.NOINC R8 ;  /* 0x0000000008007343 */ /* 0x002fea0003c00000 */
.L_x_18:
        /* <DEDUP_REMOVED lines=13> */
.L_x_19:
        /* <DEDUP_REMOVED lines=13> */
.L_x_20:
        /* <DEDUP_REMOVED lines=13> */
.L_x_21:
        /* <DEDUP_REMOVED lines=13> */
.L_x_22:
[----:B------:R-:W0:Y:S01]  /*0e50*/  LDC.64 R26, c[0x0][0x380] ;  /* 0x0000e000ff1a7b82 */ /* 0x000e220000000a00 */
[C---:B------:R-:W-:Y:S02]  /*0e60*/  R2UR UR4, R16.reuse ;  /* 0x00000000100472ca */ /* 0x040fe400000e0000 */
[C---:B------:R-:W-:Y:S02]  /*0e70*/  R2UR UR5, R17.reuse ;  /* 0x00000000110572ca */ /* 0x040fe400000e0000 */
[----:B------:R-:W-:Y:S02]  /*0e80*/  R2UR UR6, R16 ;  /* 0x00000000100672ca */ /* 0x000fe400000e0000 */
[----:B------:R-:W-:-:S09]  /*0e90*/  R2UR UR7, R17 ;  /* 0x00000000110772ca */ /* 0x000fd200000e0000 */
[----:B0-----:R-:W2:Y:S04]  /*0ea0*/  LDG.E.128 R12, desc[UR4][R26.64] ;  /* 0x000000041a0c7981 */ /* 0x001ea8000c1e1d00 */
[----:B------:R-:W3:Y:S01]  /*0eb0*/  LDG.E.128 R8, desc[UR6][R26.64+0x10] ;  /* 0x000010061a087981 */ /* 0x000ee2000c1e1d00 */
[----:B------:R-:W2:Y:S01]  /*0ec0*/  LDC.64 R24, c[0x0][0x388] ;  /* 0x0000e200ff187b82 */ /* 0x000ea20000000a00 */
[C---:B------:R-:W-:Y:S02]  /*0ed0*/  R2UR UR8, R16.reuse ;  /* 0x00000000100872ca */ /* 0x040fe400000e0000 */
[----:B------:R-:W-:Y:S02]  /*0ee0*/  R2UR UR9, R17 ;  /* 0x00000000110972ca */ /* 0x000fe400000e0000 */
[----:B------:R-:W-:-:S02]  /*0ef0*/  R2UR UR10, R16 ;  /* 0x00000000100a72ca */ /* 0x000fc400000e0000 */
[----:B------:R-:W-:Y:S01]  /*0f00*/  R2UR UR11, R17 ;  /* 0x00000000110b72ca */ /* 0x000fe200000e0000 */
[----:B--2---:R0:W-:Y:S01]  /*0f10*/  STG.E.128 desc[UR4][R24.64], R12 ;  /* 0x0000000c18007986 */ /* 0x0041e2000c101d04 */
[----:B------:R0:W1:Y:S01]  /*0f20*/  LDC.64 R32, c[0x4][R2] ;  /* 0x0100000002207b82 */ /* 0x0000620000000a00 */
[----:B------:R-:W2:Y:S02]  /*0f30*/  LDCU.64 UR4, c[0x4][0x68] ;  /* 0x01000d00ff0477ac */ /* 0x000ea40008000a00 */
[----:B---3--:R0:W-:Y:S04]  /*0f40*/  STG.E.128 desc[UR6][R24.64+0x10], R8 ;  /* 0x0000100818007986 */ /* 0x0081e8000c101d06 */
[----:B------:R-:W3:Y:S04]  /*0f50*/  LDG.E.128 R20, desc[UR8][R26.64] ;  /* 0x000000081a147981 */ /* 0x000ee8000c1e1d00 */
[----:B------:R-:W4:Y:S01]  /*0f60*/  LDG.E.128 R28, desc[UR10][R26.64+0x10] ;  /* 0x0000100a1a1c7981 */ /* 0x000f22000c1e1d00 */
[----:B------:R-:W-:Y:S01]  /*0f70*/  IMAD.MOV.U32 R6, RZ, RZ, R18 ;  /* 0x000000ffff067224 */ /* 0x000fe200078e0012 */
[----:B------:R-:W-:Y:S01]  /*0f80*/  MOV R7, R19 ;  /* 0x0000001300077202 */ /* 0x000fe20000000f00 */
[----:B--2---:R-:W-:-:S02]  /*0f90*/  IMAD.U32 R4, RZ, RZ, UR4 ;  /* 0x00000004ff047e24 */ /* 0x004fc4000f8e00ff */
[----:B------:R-:W-:Y:S01]  /*0fa0*/  IMAD.U32 R5, RZ, RZ, UR5 ;  /* 0x00000005ff057e24 */ /* 0x000fe2000f8e00ff */
[----:B---3--:R0:W-:Y:S04]  /*0fb0*/  STL.128 [R1], R20 ;  /* 0x0000001401007387 */ /* 0x0081e80000100c00 */
[----:B-1--4-:R0:W-:Y:S02]  /*0fc0*/  STL.128 [R1+0x10], R28 ;  /* 0x0000101c01007387 */ /* 0x0121e40000100c00 */
[----:B0-----:R-:W-:-:S07]  /*0fd0*/  LEPC R20, `(.L_x_23) ;  /* 0x000000001014794e */ /* 0x001fce0000000000 */
[----:B------:R-:W-:Y:S05]  /*0fe0*/  CALL.ABS.NOINC R32 ;  /* 0x0000000020007343 */ /* 0x000fea0003c00000 */
.L_x_23:
[----:B------:R-:W0:Y:S01]  /*0ff0*/  LDC.64 R20, c[0x0][0x388] ;  /* 0x0000e200ff147b82 */ /* 0x000e220000000a00 */
[C---:B------:R-:W-:Y:S02]  /*1000*/  R2UR UR4, R16.reuse ;  /* 0x00000000100472ca */ /* 0x040fe400000e0000 */
[C---:B------:R-:W-:Y:S02]  /*1010*/  R2UR UR5, R17.reuse ;  /* 0x00000000110572ca */ /* 0x040fe400000e0000 */
[----:B------:R-:W-:Y:S02]  /*1020*/  R2UR UR6, R16 ;  /* 0x00000000100672ca */ /* 0x000fe400000e0000 */
[----:B------:R-:W-:-:S09]  /*1030*/  R2UR UR7, R17 ;  /* 0x00000000110772ca */ /* 0x000fd200000e0000 */
[----:B0-----:R-:W2:Y:S01]  /*1040*/  LDG.E.128 R8, desc[UR4][R20.64] ;  /* 0x0000000414087981 */ /* 0x001ea2000c1e1d00 */
[----:B------:R0:W1:Y:S01]  /*1050*/  LDC.64 R16, c[0x4][R2] ;  /* 0x0100000002107b82 */ /* 0x0000620000000a00 */
[----:B------:R-:W3:Y:S02]  /*1060*/  LDCU.64 UR4, c[0x4][0x70] ;  /* 0x01000e00ff0477ac */ /* 0x000ee40008000a00 */
[----:B------:R-:W4:Y:S01]  /*1070*/  LDG.E.128 R12, desc[UR6][R20.64+0x10] ;  /* 0x00001006140c7981 */ /* 0x000f22000c1e1d00 */
[----:B------:R-:W-:Y:S01]  /*1080*/  IMAD.MOV.U32 R6, RZ, RZ, R18 ;  /* 0x000000ffff067224 */ /* 0x000fe200078e0012 */
[----:B------:R-:W-:Y:S01]  /*1090*/  MOV R7, R19 ;  /* 0x0000001300077202 */ /* 0x000fe20000000f00 */
[----:B---3--:R-:W-:Y:S02]  /*10a0*/  IMAD.U32 R4, RZ, RZ, UR4 ;  /* 0x00000004ff047e24 */ /* 0x008fe4000f8e00ff */
[----:B------:R-:W-:Y:S01]  /*10b0*/  IMAD.U32 R5, RZ, RZ, UR5 ;  /* 0x00000005ff057e24 */ /* 0x000fe2000f8e00ff */
[----:B--2---:R0:W-:Y:S04]  /*10c0*/  STL.128 [R1], R8 ;  /* 0x0000000801007387 */ /* 0x0041e80000100c00 */
[----:B-1--4-:R0:W-:Y:S02]  /*10d0*/  STL.128 [R1+0x10], R12 ;  /* 0x0000100c01007387 */ /* 0x0121e40000100c00 */
[----:B------:R-:W-:-:S07]  /*10e0*/  LEPC R20, `(.L_x_24) ;  /* 0x000000001014794e */ /* 0x000fce0000000000 */
[----:B0-----:R-:W-:Y:S05]  /*10f0*/  CALL.ABS.NOINC R16 ;  /* 0x0000000010007343 */ /* 0x001fea0003c00000 */
.L_x_24:
[----:B------:R-:W0:Y:S01]  /*1100*/  LDC.64 R2, c[0x4][R2] ;  /* 0x0100000002027b82 */ /* 0x000e220000000a00 */
[----:B------:R-:W1:Y:S01]  /*1110*/  LDCU.64 UR4, c[0x4][0x78] ;  /* 0x01000f00ff0477ac */ /* 0x000e620008000a00 */
[----:B------:R-:W-:Y:S01]  /*1120*/  CS2R R6, SRZ ;  /* 0x0000000000067805 */ /* 0x000fe2000001ff00 */
[----:B-1----:R-:W-:Y:S02]  /*1130*/  IMAD.U32 R4, RZ, RZ, UR4 ;  /* 0x00000004ff047e24 */ /* 0x002fe4000f8e00ff */
[----:B------:R-:W-:-:S07]  /*1140*/  IMAD.U32 R5, RZ, RZ, UR5 ;  /* 0x00000005ff057e24 */ /* 0x000fce000f8e00ff */
[----:B------:R-:W-:-:S07]  /*1150*/  LEPC R20, `(.L_x_25) ;  /* 0x000000001014794e */ /* 0x000fce0000000000 */
[----:B0-----:R-:W-:Y:S05]  /*1160*/  CALL.ABS.NOINC R2 ;  /* 0x0000000002007343 */ /* 0x001fea0003c00000 */
.L_x_25:
[----:B------:R-:W-:Y:S05]  /*1170*/  EXIT ;  /* 0x000000000000794d */ /* 0x000fea0003800000 */
.L_x_26:
        /* <DEDUP_REMOVED lines=16> */
.L_x_28:


//--------------------- .nv.global.init           --------------------------
	.section	.nv.global.init,"aw",@progbits
.nv.global.init:
	.type		$str$1,@object
	.size		$str$1,($str - $str$1)
$str$1:
        /*0000*/ 	.byte	0x0a, 0x00
	.type		$str,@object
	.size		$str,($str$15 - $str)
$str:
        /*0002*/ 	.byte	0x25, 0x6c, 0x78, 0x20, 0x00
	.type		$str$15,@object
	.size		$str$15,($str$10 - $str$15)
$str$15:
        /*0007*/ 	.byte	0x6c, 0x69, 0x74, 0x74, 0x6c, 0x65, 0x0a, 0x00
	.type		$str$10,@object
	.size		$str$10,($str$8 - $str$10)
$str$10:
        /*000f*/ 	.byte	0x33, 0x3a, 0x20, 0x25, 0x75, 0x20, 0x25, 0x75, 0x0a, 0x00
	.type		$str$8,@object
	.size		$str$8,($str$9 - $str$8)
$str$8:
        /*0019*/ 	.byte	0x31, 0x3a, 0x20, 0x25, 0x75, 0x20, 0x25, 0x75, 0x0a, 0x00
	.type		$str$9,@object
	.size		$str$9,($str$11 - $str$9)
$str$9:
        /*0023*/ 	.byte	0x32, 0x3a, 0x20, 0x25, 0x75, 0x20, 0x25, 0x75, 0x0a, 0x00
	.type		$str$11,@object
	.size		$str$11,($str$2 - $str$11)
$str$11:
        /*002d*/ 	.byte	0x34, 0x3a, 0x20, 0x25, 0x75, 0x20, 0x25, 0x75, 0x0a, 0x00
	.type		$str$2,@object
	.size		$str$2,($str$6 - $str$2)
$str$2:
        /*0037*/ 	.byte	0x78, 0x20, 0x20, 0x3d, 0x20, 0x25, 0x78, 0x20, 0x25, 0x78, 0x0a, 0x00
	.type		$str$6,@object
	.size		$str$6,($str$4 - $str$6)
$str$6:
        /*0043*/ 	.byte	0x33, 0x3a, 0x20, 0x25, 0x6c, 0x75, 0x20, 0x25, 0x6c, 0x75, 0x0a, 0x00
	.type		$str$4,@object
	.size		$str$4,($str$5 - $str$4)
$str$4:
        /*004f*/ 	.byte	0x31, 0x3a, 0x20, 0x25, 0x6c, 0x75, 0x20, 0x25, 0x6c, 0x75, 0x0a, 0x00
	.type		$str$5,@object
	.size		$str$5,($str$7 - $str$5)
$str$5:
        /*005b*/ 	.byte	0x32, 0x3a, 0x20, 0x25, 0x6c, 0x75, 0x20, 0x25, 0x6c, 0x75, 0x0a, 0x00
	.type		$str$7,@object
	.size		$str$7,($str$3 - $str$7)
$str$7:
        /*0067*/ 	.byte	0x34, 0x3a, 0x20, 0x25, 0x6c, 0x75, 0x20, 0x25, 0x6c, 0x75, 0x0a, 0x00
	.type		$str$3,@object
	.size		$str$3,($str$12 - $str$3)
$str$3:
        /*0073*/ 	.byte	0x6c, 0x78, 0x20, 0x3d, 0x20, 0x25, 0x6c, 0x78, 0x20, 0x25, 0x6c, 0x78, 0x0a, 0x00
	.type		$str$12,@object
	.size		$str$12,($str$13 - $str$12)
$str$12:
        /*0081*/ 	.byte	0x25, 0x6c, 0x75, 0x20, 0x25, 0x6c, 0x75, 0x20, 0x25, 0x6c, 0x75, 0x20, 0x25, 0x6c, 0x75, 0x0a
        /*0091*/ 	.byte	0x00
	.type		$str$13,@object
	.size		$str$13,(.L_13 - $str$13)
$str$13:
        /*0092*/ 	.byte	0x25, 0x6c, 0x6c, 0x75, 0x20, 0x25, 0x6c, 0x6c, 0x75, 0x20, 0x25, 0x6c, 0x6c, 0x75, 0x20, 0x25
        /*00a2*/ 	.byte	0x6c, 0x6c, 0x75, 0x0a, 0x00
.L_13:


//--------------------- .nv.shared.reserved.0     --------------------------
	.section	.nv.shared.reserved.0,"aw",@nobits
	.weak		__nv_reservedSMEM_offset_0_alias
	.size		__nv_reservedSMEM_offset_0_alias, 0, 64
	.other		__nv_reservedSMEM_offset_0_alias,@"STO_CUDA_RESERVED_SHARED STV_DEFAULT"
__nv_reservedSMEM_offset_0_alias:
	.zero		0
	.zero		64


//--------------------- .nv.constant0._Z7kernel2P10ulonglong4 --------------------------
	.section	.nv.constant0._Z7kernel2P10ulonglong4,"a",@progbits
	.sectionflags	@""
	.align	4
.nv.constant0._Z7kernel2P10ulonglong4:
	.zero		904


//--------------------- .nv.constant0._Z6kernelP5uint2P10ulonglong4 --------------------------
	.section	.nv.constant0._Z6kernelP5uint2P10ulonglong4,"a",@progbits
	.sectionflags	@""
	.align	4
.nv.constant0._Z6kernelP5uint2P10ulonglong4:
	.zero		912


//--------------------- SYMBOLS --------------------------

	.type		.nv.reservedSmem.offset0,@object
	.size		.nv.reservedSmem.offset0,0x4
	.type		vprintf,@function
